//
// Generated by NVIDIA NVVM Compiler
//
// Compiler Build ID: CL-36424714
// Cuda compilation tools, release 13.0, V13.0.88
// Based on NVVM 20.0.0
//

.version 9.0
.target sm_100
.address_size 64

	// .globl	_Z10kernel_dftiPdS_
.extern .func  (.param .b32 func_retval0) vprintf
(
	.param .b64 vprintf_param_0,
	.param .b64 vprintf_param_1
)
;
.global .align 1 .b8 $str[5] = {37, 100, 13, 10};

.visible .entry _Z10kernel_dftiPdS_(
	.param .u32 _Z10kernel_dftiPdS__param_0,
	.param .u64 .ptr .align 1 _Z10kernel_dftiPdS__param_1,
	.param .u64 .ptr .align 1 _Z10kernel_dftiPdS__param_2
)
{
	.local .align 8 .b8 	__local_depot0[8];
	.reg .b64 	%SP;
	.reg .b64 	%SPL;
	.reg .pred 	%p<2>;
	.reg .b32 	%r<8>;
	.reg .b64 	%rd<12>;
	.reg .b64 	%fd<2>;

	mov.u64 	%SPL, __local_depot0;
	cvta.local.u64 	%SP, %SPL;
	ld.param.u32 	%r2, [_Z10kernel_dftiPdS__param_0];
	ld.param.u64 	%rd1, [_Z10kernel_dftiPdS__param_1];
	ld.param.u64 	%rd2, [_Z10kernel_dftiPdS__param_2];
	mov.u32 	%r3, %ctaid.x;
	mov.u32 	%r4, %ntid.x;
	mov.u32 	%r5, %tid.x;
	mad.lo.s32 	%r1, %r3, %r4, %r5;
	setp.gt.s32 	%p1, %r1, %r2;
	@%p1 bra 	$L__BB0_2;
	add.u64 	%rd3, %SP, 0;
	add.u64 	%rd4, %SPL, 0;
	cvta.to.global.u64 	%rd5, %rd1;
	cvta.to.global.u64 	%rd6, %rd2;
	st.local.u32 	[%rd4], %r1;
	mov.u64 	%rd7, $str;
	cvta.global.u64 	%rd8, %rd7;
	{ // callseq 0, 0
	.param .b64 param0;
	st.param.b64 	[param0], %rd8;
	.param .b64 param1;
	st.param.b64 	[param1], %rd3;
	.param .b32 retval0;
	call.uni (retval0), 
	vprintf, 
	(
	param0, 
	param1
	);
	ld.param.b32 	%r6, [retval0];
	} // callseq 0
	mul.wide.s32 	%rd9, %r1, 8;
	add.s64 	%rd10, %rd5, %rd9;
	ld.global.f64 	%fd1, [%rd10];
	add.s64 	%rd11, %rd6, %rd9;
	st.global.f64 	[%rd11], %fd1;
$L__BB0_2:
	ret;

}


// ===== COMPILED SASS (sm_100) =====

	.target	sm_100

	.elftype	@"ET_EXEC"


//--------------------- .note.nv.tkinfo           --------------------------
	.section	.note.nv.tkinfo,"",@"SHT_NOTE"
	.sectionflags	@"SHF_NOTE_NV_TKINFO"
	.tkinfo
        /*0018*/ 	.word	0x00000002
        /*0030*/ 	.string	""
        /*0030*/ 	.string	"ptxas"
        /*0030*/ 	.string	"Cuda compilation tools, release 13.0, V13.0.88"
        /*0030*/ 	.string	"Build cuda_13.0.r13.0/compiler.36424714_0"
        /*0030*/ 	.string	"-arch sm_100 -m 64 "



//--------------------- .note.nv.cuinfo           --------------------------
	.section	.note.nv.cuinfo,"",@"SHT_NOTE"
	.sectionflags	@"SHF_NOTE_NV_CUINFO"
        /*0018*/ 	.short	0x0002
        /*001a*/ 	.short	0x0064
        /*001c*/ 	.short	0x0082
	.zero		2


//--------------------- .nv.info                  --------------------------
	.section	.nv.info,"",@"SHT_CUDA_INFO"
	.align	4


	//----- nvinfo : EIATTR_REGCOUNT
	.align		4
        /*0000*/ 	.byte	0x04, 0x2f
        /*0002*/ 	.short	(.L_2 - .L_1)
	.align		4
.L_1:
        /*0004*/ 	.word	index@(_Z10kernel_dftiPdS_)
        /*0008*/ 	.word	0x00000018


	//----- nvinfo : EIATTR_FRAME_SIZE
	.align		4
.L_2:
        /*000c*/ 	.byte	0x04, 0x11
        /*000e*/ 	.short	(.L_4 - .L_3)
	.align		4
.L_3:
        /*0010*/ 	.word	index@(_Z10kernel_dftiPdS_)
        /*0014*/ 	.word	0x00000008


	//----- nvinfo : EIATTR_MIN_STACK_SIZE
	.align		4
.L_4:
        /*0018*/ 	.byte	0x04, 0x12
        /*001a*/ 	.short	(.L_6 - .L_5)
	.align		4
.L_5:
        /*001c*/ 	.word	index@(_Z10kernel_dftiPdS_)
        /*0020*/ 	.word	0x00000008
.L_6:


//--------------------- .nv.compat                --------------------------
	.section	.nv.compat,"",@"SHT_CUDA_COMPAT_INFO"
	.align	4
        /*0000*/ 	.byte	0x02, 0x09, 0x00, 0x00, 0x02, 0x02, 0x01, 0x00, 0x02, 0x05, 0x05, 0x00, 0x03, 0x07, 0x01, 0x01
        /*0010*/ 	.byte	0x02, 0x03, 0x00, 0x00, 0x02, 0x06, 0x01, 0x00, 0x04, 0x0b, 0x08, 0x00, 0x09, 0x00, 0x00, 0x00
        /*0020*/ 	.byte	0x00, 0x00, 0x00, 0x00


//--------------------- .nv.info._Z10kernel_dftiPdS_ --------------------------
	.section	.nv.info._Z10kernel_dftiPdS_,"",@"SHT_CUDA_INFO"
	.sectionflags	@""
	.align	4


	//----- nvinfo : EIATTR_CUDA_API_VERSION
	.align		4
        /*0000*/ 	.byte	0x04, 0x37
        /*0002*/ 	.short	(.L_8 - .L_7)
.L_7:
        /*0004*/ 	.word	0x00000082


	//----- nvinfo : EIATTR_KPARAM_INFO
	.align		4
.L_8:
        /*0008*/ 	.byte	0x04, 0x17
        /*000a*/ 	.short	(.L_10 - .L_9)
.L_9:
        /*000c*/ 	.word	0x00000000
        /*0010*/ 	.short	0x0002
        /*0012*/ 	.short	0x0010
        /*0014*/ 	.byte	0x00, 0xf5, 0x21, 0x00


	//----- nvinfo : EIATTR_KPARAM_INFO
	.align		4
.L_10:
        /*0018*/ 	.byte	0x04, 0x17
        /*001a*/ 	.short	(.L_12 - .L_11)
.L_11:
        /*001c*/ 	.word	0x00000000
        /*0020*/ 	.short	0x0001
        /*0022*/ 	.short	0x0008
        /*0024*/ 	.byte	0x00, 0xf5, 0x21, 0x00


	//----- nvinfo : EIATTR_KPARAM_INFO
	.align		4
.L_12:
        /*0028*/ 	.byte	0x04, 0x17
        /*002a*/ 	.short	(.L_14 - .L_13)
.L_13:
        /*002c*/ 	.word	0x00000000
        /*0030*/ 	.short	0x0000
        /*0032*/ 	.short	0x0000
        /*0034*/ 	.byte	0x00, 0xf0, 0x11, 0x00


	//----- nvinfo : EIATTR_SPARSE_MMA_MASK
	.align		4
.L_14:
        /*0038*/ 	.byte	0x03, 0x50
        /*003a*/ 	.short	0x0000


	//----- nvinfo : EIATTR_MAXREG_COUNT
	.align		4
        /*003c*/ 	.byte	0x03, 0x1b
        /*003e*/ 	.short	0x00ff


	//----- nvinfo : EIATTR_EXTERNS
	.align		4
        /*0040*/ 	.byte	0x04, 0x0f
        /*0042*/ 	.short	(.L_16 - .L_15)


	//   ....[0]....
	.align		4
.L_15:
        /*0044*/ 	.word	index@(vprintf)


	//----- nvinfo : EIATTR_MERCURY_ISA_VERSION
	.align		4
.L_16:
        /*0048*/ 	.byte	0x03, 0x5f
        /*004a*/ 	.short	0x0101


	//----- nvinfo : EIATTR_VRC_CTA_INIT_COUNT
	.align		4
        /*004c*/ 	.byte	0x02, 0x4a
	.zero		1
	.zero		1


	//----- nvinfo : EIATTR_SYSCALL_OFFSETS
	.align		4
        /*0050*/ 	.byte	0x04, 0x46
        /*0052*/ 	.short	(.L_18 - .L_17)


	//   ....[0]....
.L_17:
        /*0054*/ 	.word	0x00000150


	//----- nvinfo : EIATTR_EXIT_INSTR_OFFSETS
	.align		4
.L_18:
        /*0058*/ 	.byte	0x04, 0x1c
        /*005a*/ 	.short	(.L_20 - .L_19)


	//   ....[0]....
.L_19:
        /*005c*/ 	.word	0x000000c0


	//   ....[1]....
        /*0060*/ 	.word	0x000001c0


	//----- nvinfo : EIATTR_CRS_STACK_SIZE
	.align		4
.L_20:
        /*0064*/ 	.byte	0x04, 0x1e
        /*0066*/ 	.short	(.L_22 - .L_21)
.L_21:
        /*0068*/ 	.word	0x00000000


	//----- nvinfo : EIATTR_CBANK_PARAM_SIZE
	.align		4
.L_22:
        /*006c*/ 	.byte	0x03, 0x19
        /*006e*/ 	.short	0x0018


	//----- nvinfo : EIATTR_PARAM_CBANK
	.align		4
        /*0070*/ 	.byte	0x04, 0x0a
        /*0072*/ 	.short	(.L_24 - .L_23)
	.align		4
.L_23:
        /*0074*/ 	.word	index@(.nv.constant0._Z10kernel_dftiPdS_)
        /*0078*/ 	.short	0x0380
        /*007a*/ 	.short	0x0018


	//----- nvinfo : EIATTR_SW_WAR
	.align		4
.L_24:
        /*007c*/ 	.byte	0x04, 0x36
        /*007e*/ 	.short	(.L_26 - .L_25)
.L_25:
        /*0080*/ 	.word	0x00000008
.L_26:


//--------------------- .nv.callgraph             --------------------------
	.section	.nv.callgraph,"",@"SHT_CUDA_CALLGRAPH"
	.align	4
	.sectionentsize	8
	.align		4
        /*0000*/ 	.word	0x00000000
	.align		4
        /*0004*/ 	.word	0xffffffff
	.align		4
        /*0008*/ 	.word	index@(_Z10kernel_dftiPdS_)
	.align		4
        /*000c*/ 	.word	index@(vprintf)
	.align		4
        /*0010*/ 	.word	0x00000000
	.align		4
        /*0014*/ 	.word	0xfffffffe
	.align		4
        /*0018*/ 	.word	0x00000000
	.align		4
        /*001c*/ 	.word	0xfffffffd
	.align		4
        /*0020*/ 	.word	0x00000000
	.align		4
        /*0024*/ 	.word	0xfffffffc


//--------------------- .nv.constant4             --------------------------
	.section	.nv.constant4,"a",@progbits
	.align	8
	.align		8
.nv.constant4:
        /*0000*/ 	.dword	vprintf
	.align		8
        /*0008*/ 	.dword	$str


//--------------------- .text._Z10kernel_dftiPdS_ --------------------------
	.section	.text._Z10kernel_dftiPdS_,"ax",@progbits
	.align	128
        .global         _Z10kernel_dftiPdS_
        .type           _Z10kernel_dftiPdS_,@function
        .size           _Z10kernel_dftiPdS_,(.L_x_2 - _Z10kernel_dftiPdS_)
        .other          _Z10kernel_dftiPdS_,@"STO_CUDA_ENTRY STV_DEFAULT"
_Z10kernel_dftiPdS_:
.text._Z10kernel_dftiPdS_:
[----:B------:R-:W0:Y:S01]  /*0000*/  LDC R1, c[0x0][0x37c] ;  /* 0x0000df00ff017b82 */ /* 0x000e220000000800 */
[----:B------:R-:W1:Y:S01]  /*0010*/  S2R R3, SR_TID.X ;  /* 0x0000000000037919 */ /* 0x000e620000002100 */
[----:B------:R-:W2:Y:S06]  /*0020*/  LDCU UR5, c[0x0][0x2fc] ;  /* 0x00005f80ff0577ac */ /* 0x000eac0008000800 */
[----:B------:R-:W1:Y:S01]  /*0030*/  S2UR UR6, SR_CTAID.X ;  /* 0x00000000000679c3 */ /* 0x000e620000002500 */
[----:B0-----:R-:W-:Y:S01]  /*0040*/  VIADD R1, R1, 0xfffffff8 ;  /* 0xfffffff801017836 */ /* 0x001fe20000000000 */
[----:B------:R-:W0:Y:S01]  /*0050*/  LDCU UR7, c[0x0][0x380] ;  /* 0x00007000ff0777ac */ /* 0x000e220008000800 */
[----:B------:R-:W3:Y:S05]  /*0060*/  LDCU UR4, c[0x0][0x2f8] ;  /* 0x00005f00ff0477ac */ /* 0x000eea0008000800 */
[----:B------:R-:W1:Y:S01]  /*0070*/  LDC R2, c[0x0][0x360] ;  /* 0x0000d800ff027b82 */ /* 0x000e620000000800 */
[----:B---3--:R-:W-:-:S05]  /*0080*/  IADD3 R6, P1, PT, R1, UR4, RZ ;  /* 0x0000000401067c10 */ /* 0x008fca000ff3e0ff */
[----:B--2---:R-:W-:Y:S02]  /*0090*/  IMAD.X R7, RZ, RZ, UR5, P1 ;  /* 0x00000005ff077e24 */ /* 0x004fe400088e06ff */
[----:B-1----:R-:W-:-:S05]  /*00a0*/  IMAD R2, R2, UR6, R3 ;  /* 0x0000000602027c24 */ /* 0x002fca000f8e0203 */
[----:B0-----:R-:W-:-:S13]  /*00b0*/  ISETP.GT.AND P0, PT, R2, UR7, PT ;  /* 0x0000000702007c0c */ /* 0x001fda000bf04270 */
[----:B------:R-:W-:Y:S05]  /*00c0*/  @P0 EXIT ;  /* 0x000000000000094d */ /* 0x000fea0003800000 */
[----:B------:R-:W-:Y:S01]  /*00d0*/  MOV R0, 0x0 ;  /* 0x0000000000007802 */ /* 0x000fe20000000f00 */
[----:B------:R0:W-:Y:S01]  /*00e0*/  STL [R1], R2 ;  /* 0x0000000201007387 */ /* 0x0001e20000100800 */
[----:B------:R-:W1:Y:S02]  /*00f0*/  LDCU.64 UR4, c[0x4][0x8] ;  /* 0x01000100ff0477ac */ /* 0x000e640008000a00 */
[----:B------:R0:W2:Y:S01]  /*0100*/  LDC.64 R8, c[0x4][R0] ;  /* 0x0100000000087b82 */ /* 0x0000a20000000a00 */
[----:B------:R-:W3:Y:S01]  /*0110*/  LDCU.64 UR36, c[0x0][0x358] ;  /* 0x00006b00ff2477ac */ /* 0x000ee20008000a00 */
[----:B-1----:R-:W-:Y:S02]  /*0120*/  MOV R4, UR4 ;  /* 0x0000000400047c02 */ /* 0x002fe40008000f00 */
[----:B0-----:R-:W-:-:S07]  /*0130*/  MOV R5, UR5 ;  /* 0x0000000500057c02 */ /* 0x001fce0008000f00 */
[----:B------:R-:W-:-:S07]  /*0140*/  LEPC R20, `(.L_x_0) ;  /* 0x000000001014794e */ /* 0x000fce0000000000 */
[----:B--23--:R-:W-:Y:S05]  /*0150*/  CALL.ABS.NOINC R8 ;  /* 0x0000000008007343 */ /* 0x00cfea0003c00000 */
.L_x_0:
[----:B------:R-:W0:Y:S08]  /*0160*/  LDC.64 R4, c[0x0][0x388] ;  /* 0x0000e200ff047b82 */ /* 0x000e300000000a00 */
[----:B------:R-:W1:Y:S01]  /*0170*/  LDC.64 R6, c[0x0][0x390] ;  /* 0x0000e400ff067b82 */ /* 0x000e620000000a00 */
[----:B0-----:R-:W-:-:S06]  /*0180*/  IMAD.WIDE R4, R2, 0x8, R4 ;  /* 0x0000000802047825 */ /* 0x001fcc00078e0204 */
[----:B------:R-:W2:Y:S01]  /*0190*/  LDG.E.64 R4, desc[UR36][R4.64] ;  /* 0x0000002404047981 */ /* 0x000ea2000c1e1b00 */
[----:B-1----:R-:W-:-:S05]  /*01a0*/  IMAD.WIDE R2, R2, 0x8, R6 ;  /* 0x0000000802027825 */ /* 0x002fca00078e0206 */
[----:B--2---:R-:W-:Y:S01]  /*01b0*/  STG.E.64 desc[UR36][R2.64], R4 ;  /* 0x0000000402007986 */ /* 0x004fe2000c101b24 */
[----:B------:R-:W-:Y:S05]  /*01c0*/  EXIT ;  /* 0x000000000000794d */ /* 0x000fea0003800000 */
.L_x_1:
[----:B------:R-:W-:-:S00]  /*01d0*/  BRA `(.L_x_1) ;  /* 0xfffffffc00fc7947 */ /* 0x000fc0000383ffff */
[----:B------:R-:W-:-:S00]  /*01e0*/  NOP ;  /* 0x0000000000007918 */ /* 0x000fc00000000000 */
        /* <DEDUP_REMOVED lines=9> */
.L_x_2:


//--------------------- .nv.global.init           --------------------------
	.section	.nv.global.init,"aw",@progbits
.nv.global.init:
	.type		$str,@object
	.size		$str,(.L_0 - $str)
$str:
        /*0000*/ 	.byte	0x25, 0x64, 0x0d, 0x0a, 0x00
.L_0:


//--------------------- .nv.shared.reserved.0     --------------------------
	.section	.nv.shared.reserved.0,"aw",@nobits
	.weak		__nv_reservedSMEM_offset_0_alias
	.size		__nv_reservedSMEM_offset_0_alias, 0, 64
	.other		__nv_reservedSMEM_offset_0_alias,@"STO_CUDA_RESERVED_SHARED STV_DEFAULT"
__nv_reservedSMEM_offset_0_alias:
	.zero		0
	.zero		64


//--------------------- .nv.constant0._Z10kernel_dftiPdS_ --------------------------
	.section	.nv.constant0._Z10kernel_dftiPdS_,"a",@progbits
	.sectionflags	@""
	.align	4
.nv.constant0._Z10kernel_dftiPdS_:
	.zero		920


//--------------------- SYMBOLS --------------------------

	.type		.nv.reservedSmem.offset0,@object
	.size		.nv.reservedSmem.offset0,0x4
	.type		vprintf,@function
